//
// Generated by NVIDIA NVVM Compiler
//
// Compiler Build ID: CL-36424714
// Cuda compilation tools, release 13.0, V13.0.88
// Based on NVVM 20.0.0
//

.version 9.0
.target sm_100
.address_size 64

	// .globl	_Z9vectorAddPiS_S_i

.visible .entry _Z9vectorAddPiS_S_i(
	.param .u64 .ptr .align 1 _Z9vectorAddPiS_S_i_param_0,
	.param .u64 .ptr .align 1 _Z9vectorAddPiS_S_i_param_1,
	.param .u64 .ptr .align 1 _Z9vectorAddPiS_S_i_param_2,
	.param .u32 _Z9vectorAddPiS_S_i_param_3
)
{
	.reg .b32 	%r<5>;
	.reg .b64 	%rd<11>;

	ld.param.u64 	%rd1, [_Z9vectorAddPiS_S_i_param_0];
	ld.param.u64 	%rd2, [_Z9vectorAddPiS_S_i_param_1];
	ld.param.u64 	%rd3, [_Z9vectorAddPiS_S_i_param_2];
	cvta.to.global.u64 	%rd4, %rd3;
	cvta.to.global.u64 	%rd5, %rd2;
	cvta.to.global.u64 	%rd6, %rd1;
	mov.u32 	%r1, %tid.x;
	mul.wide.u32 	%rd7, %r1, 4;
	add.s64 	%rd8, %rd6, %rd7;
	ld.global.u32 	%r2, [%rd8];
	add.s64 	%rd9, %rd5, %rd7;
	ld.global.u32 	%r3, [%rd9];
	add.s32 	%r4, %r3, %r2;
	add.s64 	%rd10, %rd4, %rd7;
	st.global.u32 	[%rd10], %r4;
	ret;

}


// ===== COMPILED SASS (sm_100) =====

	.target	sm_100

	.elftype	@"ET_EXEC"


//--------------------- .note.nv.tkinfo           --------------------------
	.section	.note.nv.tkinfo,"",@"SHT_NOTE"
	.sectionflags	@"SHF_NOTE_NV_TKINFO"
	.tkinfo
        /*0018*/ 	.word	0x00000002
        /*0030*/ 	.string	""
        /*0030*/ 	.string	"ptxas"
        /*0030*/ 	.string	"Cuda compilation tools, release 13.0, V13.0.88"
        /*0030*/ 	.string	"Build cuda_13.0.r13.0/compiler.36424714_0"
        /*0030*/ 	.string	"-arch sm_100 -m 64 "



//--------------------- .note.nv.cuinfo           --------------------------
	.section	.note.nv.cuinfo,"",@"SHT_NOTE"
	.sectionflags	@"SHF_NOTE_NV_CUINFO"
        /*0018*/ 	.short	0x0002
        /*001a*/ 	.short	0x0064
        /*001c*/ 	.short	0x0082
	.zero		2


//--------------------- .nv.info                  --------------------------
	.section	.nv.info,"",@"SHT_CUDA_INFO"
	.align	4


	//----- nvinfo : EIATTR_REGCOUNT
	.align		4
        /*0000*/ 	.byte	0x04, 0x2f
        /*0002*/ 	.short	(.L_1 - .L_0)
	.align		4
.L_0:
        /*0004*/ 	.word	index@(_Z9vectorAddPiS_S_i)
        /*0008*/ 	.word	0x0000000c


	//----- nvinfo : EIATTR_FRAME_SIZE
	.align		4
.L_1:
        /*000c*/ 	.byte	0x04, 0x11
        /*000e*/ 	.short	(.L_3 - .L_2)
	.align		4
.L_2:
        /*0010*/ 	.word	index@(_Z9vectorAddPiS_S_i)
        /*0014*/ 	.word	0x00000000


	//----- nvinfo : EIATTR_MIN_STACK_SIZE
	.align		4
.L_3:
        /*0018*/ 	.byte	0x04, 0x12
        /*001a*/ 	.short	(.L_5 - .L_4)
	.align		4
.L_4:
        /*001c*/ 	.word	index@(_Z9vectorAddPiS_S_i)
        /*0020*/ 	.word	0x00000000
.L_5:


//--------------------- .nv.compat                --------------------------
	.section	.nv.compat,"",@"SHT_CUDA_COMPAT_INFO"
	.align	4
        /*0000*/ 	.byte	0x02, 0x09, 0x00, 0x00, 0x02, 0x02, 0x01, 0x00, 0x02, 0x05, 0x05, 0x00, 0x03, 0x07, 0x01, 0x01
        /*0010*/ 	.byte	0x02, 0x03, 0x00, 0x00, 0x02, 0x06, 0x01, 0x00, 0x04, 0x0b, 0x08, 0x00, 0x09, 0x00, 0x00, 0x00
        /*0020*/ 	.byte	0x00, 0x00, 0x00, 0x00


//--------------------- .nv.info._Z9vectorAddPiS_S_i --------------------------
	.section	.nv.info._Z9vectorAddPiS_S_i,"",@"SHT_CUDA_INFO"
	.sectionflags	@""
	.align	4


	//----- nvinfo : EIATTR_CUDA_API_VERSION
	.align		4
        /*0000*/ 	.byte	0x04, 0x37
        /*0002*/ 	.short	(.L_7 - .L_6)
.L_6:
        /*0004*/ 	.word	0x00000082


	//----- nvinfo : EIATTR_KPARAM_INFO
	.align		4
.L_7:
        /*0008*/ 	.byte	0x04, 0x17
        /*000a*/ 	.short	(.L_9 - .L_8)
.L_8:
        /*000c*/ 	.word	0x00000000
        /*0010*/ 	.short	0x0003
        /*0012*/ 	.short	0x0018
        /*0014*/ 	.byte	0x00, 0xf0, 0x11, 0x00


	//----- nvinfo : EIATTR_KPARAM_INFO
	.align		4
.L_9:
        /*0018*/ 	.byte	0x04, 0x17
        /*001a*/ 	.short	(.L_11 - .L_10)
.L_10:
        /*001c*/ 	.word	0x00000000
        /*0020*/ 	.short	0x0002
        /*0022*/ 	.short	0x0010
        /*0024*/ 	.byte	0x00, 0xf5, 0x21, 0x00


	//----- nvinfo : EIATTR_KPARAM_INFO
	.align		4
.L_11:
        /*0028*/ 	.byte	0x04, 0x17
        /*002a*/ 	.short	(.L_13 - .L_12)
.L_12:
        /*002c*/ 	.word	0x00000000
        /*0030*/ 	.short	0x0001
        /*0032*/ 	.short	0x0008
        /*0034*/ 	.byte	0x00, 0xf5, 0x21, 0x00


	//----- nvinfo : EIATTR_KPARAM_INFO
	.align		4
.L_13:
        /*0038*/ 	.byte	0x04, 0x17
        /*003a*/ 	.short	(.L_15 - .L_14)
.L_14:
        /*003c*/ 	.word	0x00000000
        /*0040*/ 	.short	0x0000
        /*0042*/ 	.short	0x0000
        /*0044*/ 	.byte	0x00, 0xf5, 0x21, 0x00


	//----- nvinfo : EIATTR_SPARSE_MMA_MASK
	.align		4
.L_15:
        /*0048*/ 	.byte	0x03, 0x50
        /*004a*/ 	.short	0x0000


	//----- nvinfo : EIATTR_MAXREG_COUNT
	.align		4
        /*004c*/ 	.byte	0x03, 0x1b
        /*004e*/ 	.short	0x00ff


	//----- nvinfo : EIATTR_MERCURY_ISA_VERSION
	.align		4
        /*0050*/ 	.byte	0x03, 0x5f
        /*0052*/ 	.short	0x0101


	//----- nvinfo : EIATTR_VRC_CTA_INIT_COUNT
	.align		4
        /*0054*/ 	.byte	0x02, 0x4a
	.zero		1
	.zero		1


	//----- nvinfo : EIATTR_EXIT_INSTR_OFFSETS
	.align		4
        /*0058*/ 	.byte	0x04, 0x1c
        /*005a*/ 	.short	(.L_17 - .L_16)


	//   ....[0]....
.L_16:
        /*005c*/ 	.word	0x000000d0


	//----- nvinfo : EIATTR_CBANK_PARAM_SIZE
	.align		4
.L_17:
        /*0060*/ 	.byte	0x03, 0x19
        /*0062*/ 	.short	0x001c


	//----- nvinfo : EIATTR_PARAM_CBANK
	.align		4
        /*0064*/ 	.byte	0x04, 0x0a
        /*0066*/ 	.short	(.L_19 - .L_18)
	.align		4
.L_18:
        /*0068*/ 	.word	index@(.nv.constant0._Z9vectorAddPiS_S_i)
        /*006c*/ 	.short	0x0380
        /*006e*/ 	.short	0x001c


	//----- nvinfo : EIATTR_SW_WAR
	.align		4
.L_19:
        /*0070*/ 	.byte	0x04, 0x36
        /*0072*/ 	.short	(.L_21 - .L_20)
.L_20:
        /*0074*/ 	.word	0x00000008
.L_21:


//--------------------- .nv.callgraph             --------------------------
	.section	.nv.callgraph,"",@"SHT_CUDA_CALLGRAPH"
	.align	4
	.sectionentsize	8
	.align		4
        /*0000*/ 	.word	0x00000000
	.align		4
        /*0004*/ 	.word	0xffffffff
	.align		4
        /*0008*/ 	.word	0x00000000
	.align		4
        /*000c*/ 	.word	0xfffffffe
	.align		4
        /*0010*/ 	.word	0x00000000
	.align		4
        /*0014*/ 	.word	0xfffffffd
	.align		4
        /*0018*/ 	.word	0x00000000
	.align		4
        /*001c*/ 	.word	0xfffffffc


//--------------------- .text._Z9vectorAddPiS_S_i --------------------------
	.section	.text._Z9vectorAddPiS_S_i,"ax",@progbits
	.align	128
        .global         _Z9vectorAddPiS_S_i
        .type           _Z9vectorAddPiS_S_i,@function
        .size           _Z9vectorAddPiS_S_i,(.L_x_1 - _Z9vectorAddPiS_S_i)
        .other          _Z9vectorAddPiS_S_i,@"STO_CUDA_ENTRY STV_DEFAULT"
_Z9vectorAddPiS_S_i:
.text._Z9vectorAddPiS_S_i:
[----:B------:R-:W-:Y:S01]  /*0000*/  LDC R1, c[0x0][0x37c] ;  /* 0x0000df00ff017b82 */ /* 0x000fe20000000800 */
[----:B------:R-:W0:Y:S07]  /*0010*/  S2R R9, SR_TID.X ;  /* 0x0000000000097919 */ /* 0x000e2e0000002100 */
[----:B------:R-:W0:Y:S01]  /*0020*/  LDC.64 R2, c[0x0][0x380] ;  /* 0x0000e000ff027b82 */ /* 0x000e220000000a00 */
[----:B------:R-:W1:Y:S07]  /*0030*/  LDCU.64 UR4, c[0x0][0x358] ;  /* 0x00006b00ff0477ac */ /* 0x000e6e0008000a00 */
[----:B------:R-:W2:Y:S08]  /*0040*/  LDC.64 R4, c[0x0][0x388] ;  /* 0x0000e200ff047b82 */ /* 0x000eb00000000a00 */
[----:B------:R-:W3:Y:S01]  /*0050*/  LDC.64 R6, c[0x0][0x390] ;  /* 0x0000e400ff067b82 */ /* 0x000ee20000000a00 */
[----:B0-----:R-:W-:-:S04]  /*0060*/  IMAD.WIDE.U32 R2, R9, 0x4, R2 ;  /* 0x0000000409027825 */ /* 0x001fc800078e0002 */
[C---:B--2---:R-:W-:Y:S02]  /*0070*/  IMAD.WIDE.U32 R4, R9.reuse, 0x4, R4 ;  /* 0x0000000409047825 */ /* 0x044fe400078e0004 */
[----:B-1----:R-:W2:Y:S04]  /*0080*/  LDG.E R2, desc[UR4][R2.64] ;  /* 0x0000000402027981 */ /* 0x002ea8000c1e1900 */
[----:B------:R-:W2:Y:S01]  /*0090*/  LDG.E R5, desc[UR4][R4.64] ;  /* 0x0000000404057981 */ /* 0x000ea2000c1e1900 */
[----:B---3--:R-:W-:Y:S01]  /*00a0*/  IMAD.WIDE.U32 R6, R9, 0x4, R6 ;  /* 0x0000000409067825 */ /* 0x008fe200078e0006 */
[----:B--2---:R-:W-:-:S05]  /*00b0*/  IADD3 R9, PT, PT, R2, R5, RZ ;  /* 0x0000000502097210 */ /* 0x004fca0007ffe0ff */
[----:B------:R-:W-:Y:S01]  /*00c0*/  STG.E desc[UR4][R6.64], R9 ;  /* 0x0000000906007986 */ /* 0x000fe2000c101904 */
[----:B------:R-:W-:Y:S05]  /*00d0*/  EXIT ;  /* 0x000000000000794d */ /* 0x000fea0003800000 */
.L_x_0:
[----:B------:R-:W-:-:S00]  /*00e0*/  BRA `(.L_x_0) ;  /* 0xfffffffc00fc7947 */ /* 0x000fc0000383ffff */
[----:B------:R-:W-:-:S00]  /*00f0*/  NOP ;  /* 0x0000000000007918 */ /* 0x000fc00000000000 */
        /* <DEDUP_REMOVED lines=8> */
.L_x_1:


//--------------------- .nv.shared.reserved.0     --------------------------
	.section	.nv.shared.reserved.0,"aw",@nobits
	.weak		__nv_reservedSMEM_offset_0_alias
	.size		__nv_reservedSMEM_offset_0_alias, 0, 64
	.other		__nv_reservedSMEM_offset_0_alias,@"STO_CUDA_RESERVED_SHARED STV_DEFAULT"
__nv_reservedSMEM_offset_0_alias:
	.zero		0
	.zero		64


//--------------------- .nv.constant0._Z9vectorAddPiS_S_i --------------------------
	.section	.nv.constant0._Z9vectorAddPiS_S_i,"a",@progbits
	.sectionflags	@""
	.align	4
.nv.constant0._Z9vectorAddPiS_S_i:
	.zero		924


//--------------------- SYMBOLS --------------------------

	.type		.nv.reservedSmem.offset0,@object
	.size		.nv.reservedSmem.offset0,0x4
